//
// Generated by NVIDIA NVVM Compiler
//
// Compiler Build ID: CL-36424714
// Cuda compilation tools, release 13.0, V13.0.88
// Based on NVVM 20.0.0
//

.version 9.0
.target sm_100
.address_size 64

	// .globl	_Z12vectorAddKerPiS_S_i

.visible .entry _Z12vectorAddKerPiS_S_i(
	.param .u64 .ptr .align 1 _Z12vectorAddKerPiS_S_i_param_0,
	.param .u64 .ptr .align 1 _Z12vectorAddKerPiS_S_i_param_1,
	.param .u64 .ptr .align 1 _Z12vectorAddKerPiS_S_i_param_2,
	.param .u32 _Z12vectorAddKerPiS_S_i_param_3
)
{
	.reg .pred 	%p<2>;
	.reg .b32 	%r<9>;
	.reg .b64 	%rd<11>;

	ld.param.u64 	%rd1, [_Z12vectorAddKerPiS_S_i_param_0];
	ld.param.u64 	%rd2, [_Z12vectorAddKerPiS_S_i_param_1];
	ld.param.u64 	%rd3, [_Z12vectorAddKerPiS_S_i_param_2];
	ld.param.u32 	%r2, [_Z12vectorAddKerPiS_S_i_param_3];
	mov.u32 	%r3, %tid.x;
	mov.u32 	%r4, %ctaid.x;
	mov.u32 	%r5, %ntid.x;
	mad.lo.s32 	%r1, %r4, %r5, %r3;
	setp.ge.s32 	%p1, %r1, %r2;
	@%p1 bra 	$L__BB0_2;
	cvta.to.global.u64 	%rd4, %rd1;
	cvta.to.global.u64 	%rd5, %rd2;
	cvta.to.global.u64 	%rd6, %rd3;
	mul.wide.s32 	%rd7, %r1, 4;
	add.s64 	%rd8, %rd4, %rd7;
	ld.global.u32 	%r6, [%rd8];
	add.s64 	%rd9, %rd5, %rd7;
	ld.global.u32 	%r7, [%rd9];
	add.s32 	%r8, %r7, %r6;
	add.s64 	%rd10, %rd6, %rd7;
	st.global.u32 	[%rd10], %r8;
$L__BB0_2:
	ret;

}


// ===== COMPILED SASS (sm_100) =====

	.target	sm_100

	.elftype	@"ET_EXEC"


//--------------------- .note.nv.tkinfo           --------------------------
	.section	.note.nv.tkinfo,"",@"SHT_NOTE"
	.sectionflags	@"SHF_NOTE_NV_TKINFO"
	.tkinfo
        /*0018*/ 	.word	0x00000002
        /*0030*/ 	.string	""
        /*0030*/ 	.string	"ptxas"
        /*0030*/ 	.string	"Cuda compilation tools, release 13.0, V13.0.88"
        /*0030*/ 	.string	"Build cuda_13.0.r13.0/compiler.36424714_0"
        /*0030*/ 	.string	"-arch sm_100 -m 64 "



//--------------------- .note.nv.cuinfo           --------------------------
	.section	.note.nv.cuinfo,"",@"SHT_NOTE"
	.sectionflags	@"SHF_NOTE_NV_CUINFO"
        /*0018*/ 	.short	0x0002
        /*001a*/ 	.short	0x0064
        /*001c*/ 	.short	0x0082
	.zero		2


//--------------------- .nv.info                  --------------------------
	.section	.nv.info,"",@"SHT_CUDA_INFO"
	.align	4


	//----- nvinfo : EIATTR_REGCOUNT
	.align		4
        /*0000*/ 	.byte	0x04, 0x2f
        /*0002*/ 	.short	(.L_1 - .L_0)
	.align		4
.L_0:
        /*0004*/ 	.word	index@(_Z12vectorAddKerPiS_S_i)
        /*0008*/ 	.word	0x0000000c


	//----- nvinfo : EIATTR_FRAME_SIZE
	.align		4
.L_1:
        /*000c*/ 	.byte	0x04, 0x11
        /*000e*/ 	.short	(.L_3 - .L_2)
	.align		4
.L_2:
        /*0010*/ 	.word	index@(_Z12vectorAddKerPiS_S_i)
        /*0014*/ 	.word	0x00000000


	//----- nvinfo : EIATTR_MIN_STACK_SIZE
	.align		4
.L_3:
        /*0018*/ 	.byte	0x04, 0x12
        /*001a*/ 	.short	(.L_5 - .L_4)
	.align		4
.L_4:
        /*001c*/ 	.word	index@(_Z12vectorAddKerPiS_S_i)
        /*0020*/ 	.word	0x00000000
.L_5:


//--------------------- .nv.compat                --------------------------
	.section	.nv.compat,"",@"SHT_CUDA_COMPAT_INFO"
	.align	4
        /*0000*/ 	.byte	0x02, 0x09, 0x00, 0x00, 0x02, 0x02, 0x01, 0x00, 0x02, 0x05, 0x05, 0x00, 0x03, 0x07, 0x01, 0x01
        /*0010*/ 	.byte	0x02, 0x03, 0x00, 0x00, 0x02, 0x06, 0x01, 0x00, 0x04, 0x0b, 0x08, 0x00, 0x09, 0x00, 0x00, 0x00
        /*0020*/ 	.byte	0x00, 0x00, 0x00, 0x00


//--------------------- .nv.info._Z12vectorAddKerPiS_S_i --------------------------
	.section	.nv.info._Z12vectorAddKerPiS_S_i,"",@"SHT_CUDA_INFO"
	.sectionflags	@""
	.align	4


	//----- nvinfo : EIATTR_CUDA_API_VERSION
	.align		4
        /*0000*/ 	.byte	0x04, 0x37
        /*0002*/ 	.short	(.L_7 - .L_6)
.L_6:
        /*0004*/ 	.word	0x00000082


	//----- nvinfo : EIATTR_KPARAM_INFO
	.align		4
.L_7:
        /*0008*/ 	.byte	0x04, 0x17
        /*000a*/ 	.short	(.L_9 - .L_8)
.L_8:
        /*000c*/ 	.word	0x00000000
        /*0010*/ 	.short	0x0003
        /*0012*/ 	.short	0x0018
        /*0014*/ 	.byte	0x00, 0xf0, 0x11, 0x00


	//----- nvinfo : EIATTR_KPARAM_INFO
	.align		4
.L_9:
        /*0018*/ 	.byte	0x04, 0x17
        /*001a*/ 	.short	(.L_11 - .L_10)
.L_10:
        /*001c*/ 	.word	0x00000000
        /*0020*/ 	.short	0x0002
        /*0022*/ 	.short	0x0010
        /*0024*/ 	.byte	0x00, 0xf5, 0x21, 0x00


	//----- nvinfo : EIATTR_KPARAM_INFO
	.align		4
.L_11:
        /*0028*/ 	.byte	0x04, 0x17
        /*002a*/ 	.short	(.L_13 - .L_12)
.L_12:
        /*002c*/ 	.word	0x00000000
        /*0030*/ 	.short	0x0001
        /*0032*/ 	.short	0x0008
        /*0034*/ 	.byte	0x00, 0xf5, 0x21, 0x00


	//----- nvinfo : EIATTR_KPARAM_INFO
	.align		4
.L_13:
        /*0038*/ 	.byte	0x04, 0x17
        /*003a*/ 	.short	(.L_15 - .L_14)
.L_14:
        /*003c*/ 	.word	0x00000000
        /*0040*/ 	.short	0x0000
        /*0042*/ 	.short	0x0000
        /*0044*/ 	.byte	0x00, 0xf5, 0x21, 0x00


	//----- nvinfo : EIATTR_SPARSE_MMA_MASK
	.align		4
.L_15:
        /*0048*/ 	.byte	0x03, 0x50
        /*004a*/ 	.short	0x0000


	//----- nvinfo : EIATTR_MAXREG_COUNT
	.align		4
        /*004c*/ 	.byte	0x03, 0x1b
        /*004e*/ 	.short	0x00ff


	//----- nvinfo : EIATTR_MERCURY_ISA_VERSION
	.align		4
        /*0050*/ 	.byte	0x03, 0x5f
        /*0052*/ 	.short	0x0101


	//----- nvinfo : EIATTR_VRC_CTA_INIT_COUNT
	.align		4
        /*0054*/ 	.byte	0x02, 0x4a
	.zero		1
	.zero		1


	//----- nvinfo : EIATTR_EXIT_INSTR_OFFSETS
	.align		4
        /*0058*/ 	.byte	0x04, 0x1c
        /*005a*/ 	.short	(.L_17 - .L_16)


	//   ....[0]....
.L_16:
        /*005c*/ 	.word	0x00000070


	//   ....[1]....
        /*0060*/ 	.word	0x00000130


	//----- nvinfo : EIATTR_CBANK_PARAM_SIZE
	.align		4
.L_17:
        /*0064*/ 	.byte	0x03, 0x19
        /*0066*/ 	.short	0x001c


	//----- nvinfo : EIATTR_PARAM_CBANK
	.align		4
        /*0068*/ 	.byte	0x04, 0x0a
        /*006a*/ 	.short	(.L_19 - .L_18)
	.align		4
.L_18:
        /*006c*/ 	.word	index@(.nv.constant0._Z12vectorAddKerPiS_S_i)
        /*0070*/ 	.short	0x0380
        /*0072*/ 	.short	0x001c


	//----- nvinfo : EIATTR_SW_WAR
	.align		4
.L_19:
        /*0074*/ 	.byte	0x04, 0x36
        /*0076*/ 	.short	(.L_21 - .L_20)
.L_20:
        /*0078*/ 	.word	0x00000008
.L_21:


//--------------------- .nv.callgraph             --------------------------
	.section	.nv.callgraph,"",@"SHT_CUDA_CALLGRAPH"
	.align	4
	.sectionentsize	8
	.align		4
        /*0000*/ 	.word	0x00000000
	.align		4
        /*0004*/ 	.word	0xffffffff
	.align		4
        /*0008*/ 	.word	0x00000000
	.align		4
        /*000c*/ 	.word	0xfffffffe
	.align		4
        /*0010*/ 	.word	0x00000000
	.align		4
        /*0014*/ 	.word	0xfffffffd
	.align		4
        /*0018*/ 	.word	0x00000000
	.align		4
        /*001c*/ 	.word	0xfffffffc


//--------------------- .text._Z12vectorAddKerPiS_S_i --------------------------
	.section	.text._Z12vectorAddKerPiS_S_i,"ax",@progbits
	.align	128
        .global         _Z12vectorAddKerPiS_S_i
        .type           _Z12vectorAddKerPiS_S_i,@function
        .size           _Z12vectorAddKerPiS_S_i,(.L_x_1 - _Z12vectorAddKerPiS_S_i)
        .other          _Z12vectorAddKerPiS_S_i,@"STO_CUDA_ENTRY STV_DEFAULT"
_Z12vectorAddKerPiS_S_i:
.text._Z12vectorAddKerPiS_S_i:
[----:B------:R-:W-:Y:S01]  /*0000*/  LDC R1, c[0x0][0x37c] ;  /* 0x0000df00ff017b82 */ /* 0x000fe20000000800 */
[----:B------:R-:W0:Y:S07]  /*0010*/  S2R R9, SR_TID.X ;  /* 0x0000000000097919 */ /* 0x000e2e0000002100 */
[----:B------:R-:W0:Y:S01]  /*0020*/  S2UR UR4, SR_CTAID.X ;  /* 0x00000000000479c3 */ /* 0x000e220000002500 */
[----:B------:R-:W1:Y:S07]  /*0030*/  LDCU UR5, c[0x0][0x398] ;  /* 0x00007300ff0577ac */ /* 0x000e6e0008000800 */
[----:B------:R-:W0:Y:S02]  /*0040*/  LDC R0, c[0x0][0x360] ;  /* 0x0000d800ff007b82 */ /* 0x000e240000000800 */
[----:B0-----:R-:W-:-:S05]  /*0050*/  IMAD R9, R0, UR4, R9 ;  /* 0x0000000400097c24 */ /* 0x001fca000f8e0209 */
[----:B-1----:R-:W-:-:S13]  /*0060*/  ISETP.GE.AND P0, PT, R9, UR5, PT ;  /* 0x0000000509007c0c */ /* 0x002fda000bf06270 */
[----:B------:R-:W-:Y:S05]  /*0070*/  @P0 EXIT ;  /* 0x000000000000094d */ /* 0x000fea0003800000 */
[----:B------:R-:W0:Y:S01]  /*0080*/  LDC.64 R2, c[0x0][0x380] ;  /* 0x0000e000ff027b82 */ /* 0x000e220000000a00 */
[----:B------:R-:W1:Y:S07]  /*0090*/  LDCU.64 UR4, c[0x0][0x358] ;  /* 0x00006b00ff0477ac */ /* 0x000e6e0008000a00 */
[----:B------:R-:W2:Y:S08]  /*00a0*/  LDC.64 R4, c[0x0][0x388] ;  /* 0x0000e200ff047b82 */ /* 0x000eb00000000a00 */
[----:B------:R-:W3:Y:S01]  /*00b0*/  LDC.64 R6, c[0x0][0x390] ;  /* 0x0000e400ff067b82 */ /* 0x000ee20000000a00 */
[----:B0-----:R-:W-:-:S06]  /*00c0*/  IMAD.WIDE R2, R9, 0x4, R2 ;  /* 0x0000000409027825 */ /* 0x001fcc00078e0202 */
[----:B-1----:R-:W4:Y:S01]  /*00d0*/  LDG.E R2, desc[UR4][R2.64] ;  /* 0x0000000402027981 */ /* 0x002f22000c1e1900 */
[----:B--2---:R-:W-:-:S06]  /*00e0*/  IMAD.WIDE R4, R9, 0x4, R4 ;  /* 0x0000000409047825 */ /* 0x004fcc00078e0204 */
[----:B------:R-:W4:Y:S01]  /*00f0*/  LDG.E R5, desc[UR4][R4.64] ;  /* 0x0000000404057981 */ /* 0x000f22000c1e1900 */
[----:B---3--:R-:W-:Y:S01]  /*0100*/  IMAD.WIDE R6, R9, 0x4, R6 ;  /* 0x0000000409067825 */ /* 0x008fe200078e0206 */
[----:B----4-:R-:W-:-:S05]  /*0110*/  IADD3 R9, PT, PT, R2, R5, RZ ;  /* 0x0000000502097210 */ /* 0x010fca0007ffe0ff */
[----:B------:R-:W-:Y:S01]  /*0120*/  STG.E desc[UR4][R6.64], R9 ;  /* 0x0000000906007986 */ /* 0x000fe2000c101904 */
[----:B------:R-:W-:Y:S05]  /*0130*/  EXIT ;  /* 0x000000000000794d */ /* 0x000fea0003800000 */
.L_x_0:
[----:B------:R-:W-:-:S00]  /*0140*/  BRA `(.L_x_0) ;  /* 0xfffffffc00fc7947 */ /* 0x000fc0000383ffff */
[----:B------:R-:W-:-:S00]  /*0150*/  NOP ;  /* 0x0000000000007918 */ /* 0x000fc00000000000 */
        /* <DEDUP_REMOVED lines=10> */
.L_x_1:


//--------------------- .nv.shared.reserved.0     --------------------------
	.section	.nv.shared.reserved.0,"aw",@nobits
	.weak		__nv_reservedSMEM_offset_0_alias
	.size		__nv_reservedSMEM_offset_0_alias, 0, 64
	.other		__nv_reservedSMEM_offset_0_alias,@"STO_CUDA_RESERVED_SHARED STV_DEFAULT"
__nv_reservedSMEM_offset_0_alias:
	.zero		0
	.zero		64


//--------------------- .nv.constant0._Z12vectorAddKerPiS_S_i --------------------------
	.section	.nv.constant0._Z12vectorAddKerPiS_S_i,"a",@progbits
	.sectionflags	@""
	.align	4
.nv.constant0._Z12vectorAddKerPiS_S_i:
	.zero		924


//--------------------- SYMBOLS --------------------------

	.type		.nv.reservedSmem.offset0,@object
	.size		.nv.reservedSmem.offset0,0x4
